//
// Generated by NVIDIA NVVM Compiler
//
// Compiler Build ID: CL-36424714
// Cuda compilation tools, release 13.0, V13.0.88
// Based on NVVM 20.0.0
//

.version 9.0
.target sm_100
.address_size 64

	// .globl	_Z9addKernelPdS_PiS_

.visible .entry _Z9addKernelPdS_PiS_(
	.param .u64 .ptr .align 1 _Z9addKernelPdS_PiS__param_0,
	.param .u64 .ptr .align 1 _Z9addKernelPdS_PiS__param_1,
	.param .u64 .ptr .align 1 _Z9addKernelPdS_PiS__param_2,
	.param .u64 .ptr .align 1 _Z9addKernelPdS_PiS__param_3
)
{
	.reg .pred 	%p<10>;
	.reg .b32 	%r<37>;
	.reg .b64 	%rd<23>;
	.reg .b64 	%fd<89>;

	ld.param.u64 	%rd5, [_Z9addKernelPdS_PiS__param_0];
	ld.param.u64 	%rd6, [_Z9addKernelPdS_PiS__param_1];
	ld.param.u64 	%rd7, [_Z9addKernelPdS_PiS__param_2];
	ld.param.u64 	%rd8, [_Z9addKernelPdS_PiS__param_3];
	cvta.to.global.u64 	%rd1, %rd5;
	cvta.to.global.u64 	%rd2, %rd6;
	cvta.to.global.u64 	%rd9, %rd8;
	cvta.to.global.u64 	%rd10, %rd7;
	ld.global.u32 	%r1, [%rd10+4];
	ld.global.f64 	%fd1, [%rd9];
	setp.lt.s32 	%p1, %r1, 1;
	@%p1 bra 	$L__BB0_13;
	mov.u32 	%r24, %ntid.x;
	mov.u32 	%r25, %ctaid.x;
	mov.u32 	%r26, %tid.x;
	mad.lo.s32 	%r27, %r25, %r24, %r26;
	mul.lo.s32 	%r2, %r1, %r27;
	and.b32  	%r3, %r1, 15;
	setp.lt.u32 	%p2, %r1, 16;
	mov.b32 	%r33, 0;
	@%p2 bra 	$L__BB0_4;
	and.b32  	%r33, %r1, 2147483632;
	neg.s32 	%r31, %r33;
	add.s64 	%rd3, %rd2, 64;
	add.s64 	%rd4, %rd1, 64;
	mov.u32 	%r30, %r2;
$L__BB0_3:
	.pragma "nounroll";
	mul.wide.s32 	%rd11, %r30, 8;
	add.s64 	%rd12, %rd3, %rd11;
	add.s64 	%rd13, %rd4, %rd11;
	ld.global.f64 	%fd2, [%rd12+-64];
	ld.global.f64 	%fd3, [%rd13+-64];
	fma.rn.f64 	%fd4, %fd1, %fd2, %fd3;
	st.global.f64 	[%rd13+-64], %fd4;
	ld.global.f64 	%fd5, [%rd12+-56];
	ld.global.f64 	%fd6, [%rd13+-56];
	fma.rn.f64 	%fd7, %fd1, %fd5, %fd6;
	st.global.f64 	[%rd13+-56], %fd7;
	ld.global.f64 	%fd8, [%rd12+-48];
	ld.global.f64 	%fd9, [%rd13+-48];
	fma.rn.f64 	%fd10, %fd1, %fd8, %fd9;
	st.global.f64 	[%rd13+-48], %fd10;
	ld.global.f64 	%fd11, [%rd12+-40];
	ld.global.f64 	%fd12, [%rd13+-40];
	fma.rn.f64 	%fd13, %fd1, %fd11, %fd12;
	st.global.f64 	[%rd13+-40], %fd13;
	ld.global.f64 	%fd14, [%rd12+-32];
	ld.global.f64 	%fd15, [%rd13+-32];
	fma.rn.f64 	%fd16, %fd1, %fd14, %fd15;
	st.global.f64 	[%rd13+-32], %fd16;
	ld.global.f64 	%fd17, [%rd12+-24];
	ld.global.f64 	%fd18, [%rd13+-24];
	fma.rn.f64 	%fd19, %fd1, %fd17, %fd18;
	st.global.f64 	[%rd13+-24], %fd19;
	ld.global.f64 	%fd20, [%rd12+-16];
	ld.global.f64 	%fd21, [%rd13+-16];
	fma.rn.f64 	%fd22, %fd1, %fd20, %fd21;
	st.global.f64 	[%rd13+-16], %fd22;
	ld.global.f64 	%fd23, [%rd12+-8];
	ld.global.f64 	%fd24, [%rd13+-8];
	fma.rn.f64 	%fd25, %fd1, %fd23, %fd24;
	st.global.f64 	[%rd13+-8], %fd25;
	ld.global.f64 	%fd26, [%rd12];
	ld.global.f64 	%fd27, [%rd13];
	fma.rn.f64 	%fd28, %fd1, %fd26, %fd27;
	st.global.f64 	[%rd13], %fd28;
	ld.global.f64 	%fd29, [%rd12+8];
	ld.global.f64 	%fd30, [%rd13+8];
	fma.rn.f64 	%fd31, %fd1, %fd29, %fd30;
	st.global.f64 	[%rd13+8], %fd31;
	ld.global.f64 	%fd32, [%rd12+16];
	ld.global.f64 	%fd33, [%rd13+16];
	fma.rn.f64 	%fd34, %fd1, %fd32, %fd33;
	st.global.f64 	[%rd13+16], %fd34;
	ld.global.f64 	%fd35, [%rd12+24];
	ld.global.f64 	%fd36, [%rd13+24];
	fma.rn.f64 	%fd37, %fd1, %fd35, %fd36;
	st.global.f64 	[%rd13+24], %fd37;
	ld.global.f64 	%fd38, [%rd12+32];
	ld.global.f64 	%fd39, [%rd13+32];
	fma.rn.f64 	%fd40, %fd1, %fd38, %fd39;
	st.global.f64 	[%rd13+32], %fd40;
	ld.global.f64 	%fd41, [%rd12+40];
	ld.global.f64 	%fd42, [%rd13+40];
	fma.rn.f64 	%fd43, %fd1, %fd41, %fd42;
	st.global.f64 	[%rd13+40], %fd43;
	ld.global.f64 	%fd44, [%rd12+48];
	ld.global.f64 	%fd45, [%rd13+48];
	fma.rn.f64 	%fd46, %fd1, %fd44, %fd45;
	st.global.f64 	[%rd13+48], %fd46;
	ld.global.f64 	%fd47, [%rd12+56];
	ld.global.f64 	%fd48, [%rd13+56];
	fma.rn.f64 	%fd49, %fd1, %fd47, %fd48;
	st.global.f64 	[%rd13+56], %fd49;
	add.s32 	%r31, %r31, 16;
	add.s32 	%r30, %r30, 16;
	setp.ne.s32 	%p3, %r31, 0;
	@%p3 bra 	$L__BB0_3;
$L__BB0_4:
	setp.eq.s32 	%p4, %r3, 0;
	@%p4 bra 	$L__BB0_13;
	and.b32  	%r11, %r1, 7;
	setp.lt.u32 	%p5, %r3, 8;
	@%p5 bra 	$L__BB0_7;
	add.s32 	%r28, %r33, %r2;
	mul.wide.s32 	%rd14, %r28, 8;
	add.s64 	%rd15, %rd2, %rd14;
	ld.global.f64 	%fd50, [%rd15];
	add.s64 	%rd16, %rd1, %rd14;
	ld.global.f64 	%fd51, [%rd16];
	fma.rn.f64 	%fd52, %fd1, %fd50, %fd51;
	st.global.f64 	[%rd16], %fd52;
	ld.global.f64 	%fd53, [%rd15+8];
	ld.global.f64 	%fd54, [%rd16+8];
	fma.rn.f64 	%fd55, %fd1, %fd53, %fd54;
	st.global.f64 	[%rd16+8], %fd55;
	ld.global.f64 	%fd56, [%rd15+16];
	ld.global.f64 	%fd57, [%rd16+16];
	fma.rn.f64 	%fd58, %fd1, %fd56, %fd57;
	st.global.f64 	[%rd16+16], %fd58;
	ld.global.f64 	%fd59, [%rd15+24];
	ld.global.f64 	%fd60, [%rd16+24];
	fma.rn.f64 	%fd61, %fd1, %fd59, %fd60;
	st.global.f64 	[%rd16+24], %fd61;
	ld.global.f64 	%fd62, [%rd15+32];
	ld.global.f64 	%fd63, [%rd16+32];
	fma.rn.f64 	%fd64, %fd1, %fd62, %fd63;
	st.global.f64 	[%rd16+32], %fd64;
	ld.global.f64 	%fd65, [%rd15+40];
	ld.global.f64 	%fd66, [%rd16+40];
	fma.rn.f64 	%fd67, %fd1, %fd65, %fd66;
	st.global.f64 	[%rd16+40], %fd67;
	ld.global.f64 	%fd68, [%rd15+48];
	ld.global.f64 	%fd69, [%rd16+48];
	fma.rn.f64 	%fd70, %fd1, %fd68, %fd69;
	st.global.f64 	[%rd16+48], %fd70;
	ld.global.f64 	%fd71, [%rd15+56];
	ld.global.f64 	%fd72, [%rd16+56];
	fma.rn.f64 	%fd73, %fd1, %fd71, %fd72;
	st.global.f64 	[%rd16+56], %fd73;
	add.s32 	%r33, %r33, 8;
$L__BB0_7:
	setp.eq.s32 	%p6, %r11, 0;
	@%p6 bra 	$L__BB0_13;
	and.b32  	%r14, %r1, 3;
	setp.lt.u32 	%p7, %r11, 4;
	@%p7 bra 	$L__BB0_10;
	add.s32 	%r29, %r33, %r2;
	mul.wide.s32 	%rd17, %r29, 8;
	add.s64 	%rd18, %rd2, %rd17;
	ld.global.f64 	%fd74, [%rd18];
	add.s64 	%rd19, %rd1, %rd17;
	ld.global.f64 	%fd75, [%rd19];
	fma.rn.f64 	%fd76, %fd1, %fd74, %fd75;
	st.global.f64 	[%rd19], %fd76;
	ld.global.f64 	%fd77, [%rd18+8];
	ld.global.f64 	%fd78, [%rd19+8];
	fma.rn.f64 	%fd79, %fd1, %fd77, %fd78;
	st.global.f64 	[%rd19+8], %fd79;
	ld.global.f64 	%fd80, [%rd18+16];
	ld.global.f64 	%fd81, [%rd19+16];
	fma.rn.f64 	%fd82, %fd1, %fd80, %fd81;
	st.global.f64 	[%rd19+16], %fd82;
	ld.global.f64 	%fd83, [%rd18+24];
	ld.global.f64 	%fd84, [%rd19+24];
	fma.rn.f64 	%fd85, %fd1, %fd83, %fd84;
	st.global.f64 	[%rd19+24], %fd85;
	add.s32 	%r33, %r33, 4;
$L__BB0_10:
	setp.eq.s32 	%p8, %r14, 0;
	@%p8 bra 	$L__BB0_13;
	add.s32 	%r36, %r33, %r2;
	neg.s32 	%r35, %r14;
$L__BB0_12:
	.pragma "nounroll";
	mul.wide.s32 	%rd20, %r36, 8;
	add.s64 	%rd21, %rd1, %rd20;
	add.s64 	%rd22, %rd2, %rd20;
	ld.global.f64 	%fd86, [%rd22];
	ld.global.f64 	%fd87, [%rd21];
	fma.rn.f64 	%fd88, %fd1, %fd86, %fd87;
	st.global.f64 	[%rd21], %fd88;
	add.s32 	%r36, %r36, 1;
	add.s32 	%r35, %r35, 1;
	setp.ne.s32 	%p9, %r35, 0;
	@%p9 bra 	$L__BB0_12;
$L__BB0_13:
	ret;

}


// ===== COMPILED SASS (sm_100) =====

	.target	sm_100

	.elftype	@"ET_EXEC"


//--------------------- .note.nv.tkinfo           --------------------------
	.section	.note.nv.tkinfo,"",@"SHT_NOTE"
	.sectionflags	@"SHF_NOTE_NV_TKINFO"
	.tkinfo
        /*0018*/ 	.word	0x00000002
        /*0030*/ 	.string	""
        /*0030*/ 	.string	"ptxas"
        /*0030*/ 	.string	"Cuda compilation tools, release 13.0, V13.0.88"
        /*0030*/ 	.string	"Build cuda_13.0.r13.0/compiler.36424714_0"
        /*0030*/ 	.string	"-arch sm_100 -m 64 "



//--------------------- .note.nv.cuinfo           --------------------------
	.section	.note.nv.cuinfo,"",@"SHT_NOTE"
	.sectionflags	@"SHF_NOTE_NV_CUINFO"
        /*0018*/ 	.short	0x0002
        /*001a*/ 	.short	0x0064
        /*001c*/ 	.short	0x0082
	.zero		2


//--------------------- .nv.info                  --------------------------
	.section	.nv.info,"",@"SHT_CUDA_INFO"
	.align	4


	//----- nvinfo : EIATTR_REGCOUNT
	.align		4
        /*0000*/ 	.byte	0x04, 0x2f
        /*0002*/ 	.short	(.L_1 - .L_0)
	.align		4
.L_0:
        /*0004*/ 	.word	index@(_Z9addKernelPdS_PiS_)
        /*0008*/ 	.word	0x0000001a


	//----- nvinfo : EIATTR_FRAME_SIZE
	.align		4
.L_1:
        /*000c*/ 	.byte	0x04, 0x11
        /*000e*/ 	.short	(.L_3 - .L_2)
	.align		4
.L_2:
        /*0010*/ 	.word	index@(_Z9addKernelPdS_PiS_)
        /*0014*/ 	.word	0x00000000


	//----- nvinfo : EIATTR_MIN_STACK_SIZE
	.align		4
.L_3:
        /*0018*/ 	.byte	0x04, 0x12
        /*001a*/ 	.short	(.L_5 - .L_4)
	.align		4
.L_4:
        /*001c*/ 	.word	index@(_Z9addKernelPdS_PiS_)
        /*0020*/ 	.word	0x00000000
.L_5:


//--------------------- .nv.compat                --------------------------
	.section	.nv.compat,"",@"SHT_CUDA_COMPAT_INFO"
	.align	4
        /*0000*/ 	.byte	0x02, 0x09, 0x00, 0x00, 0x02, 0x02, 0x01, 0x00, 0x02, 0x05, 0x05, 0x00, 0x03, 0x07, 0x01, 0x01
        /*0010*/ 	.byte	0x02, 0x03, 0x00, 0x00, 0x02, 0x06, 0x01, 0x00, 0x04, 0x0b, 0x08, 0x00, 0x01, 0x00, 0x00, 0x00
        /*0020*/ 	.byte	0x00, 0x00, 0x00, 0x00


//--------------------- .nv.info._Z9addKernelPdS_PiS_ --------------------------
	.section	.nv.info._Z9addKernelPdS_PiS_,"",@"SHT_CUDA_INFO"
	.sectionflags	@""
	.align	4


	//----- nvinfo : EIATTR_CUDA_API_VERSION
	.align		4
        /*0000*/ 	.byte	0x04, 0x37
        /*0002*/ 	.short	(.L_7 - .L_6)
.L_6:
        /*0004*/ 	.word	0x00000082


	//----- nvinfo : EIATTR_KPARAM_INFO
	.align		4
.L_7:
        /*0008*/ 	.byte	0x04, 0x17
        /*000a*/ 	.short	(.L_9 - .L_8)
.L_8:
        /*000c*/ 	.word	0x00000000
        /*0010*/ 	.short	0x0003
        /*0012*/ 	.short	0x0018
        /*0014*/ 	.byte	0x00, 0xf5, 0x21, 0x00


	//----- nvinfo : EIATTR_KPARAM_INFO
	.align		4
.L_9:
        /*0018*/ 	.byte	0x04, 0x17
        /*001a*/ 	.short	(.L_11 - .L_10)
.L_10:
        /*001c*/ 	.word	0x00000000
        /*0020*/ 	.short	0x0002
        /*0022*/ 	.short	0x0010
        /*0024*/ 	.byte	0x00, 0xf5, 0x21, 0x00


	//----- nvinfo : EIATTR_KPARAM_INFO
	.align		4
.L_11:
        /*0028*/ 	.byte	0x04, 0x17
        /*002a*/ 	.short	(.L_13 - .L_12)
.L_12:
        /*002c*/ 	.word	0x00000000
        /*0030*/ 	.short	0x0001
        /*0032*/ 	.short	0x0008
        /*0034*/ 	.byte	0x00, 0xf5, 0x21, 0x00


	//----- nvinfo : EIATTR_KPARAM_INFO
	.align		4
.L_13:
        /*0038*/ 	.byte	0x04, 0x17
        /*003a*/ 	.short	(.L_15 - .L_14)
.L_14:
        /*003c*/ 	.word	0x00000000
        /*0040*/ 	.short	0x0000
        /*0042*/ 	.short	0x0000
        /*0044*/ 	.byte	0x00, 0xf5, 0x21, 0x00


	//----- nvinfo : EIATTR_SPARSE_MMA_MASK
	.align		4
.L_15:
        /*0048*/ 	.byte	0x03, 0x50
        /*004a*/ 	.short	0x0000


	//----- nvinfo : EIATTR_MAXREG_COUNT
	.align		4
        /*004c*/ 	.byte	0x03, 0x1b
        /*004e*/ 	.short	0x00ff


	//----- nvinfo : EIATTR_MERCURY_ISA_VERSION
	.align		4
        /*0050*/ 	.byte	0x03, 0x5f
        /*0052*/ 	.short	0x0101


	//----- nvinfo : EIATTR_VRC_CTA_INIT_COUNT
	.align		4
        /*0054*/ 	.byte	0x02, 0x4a
	.zero		1
	.zero		1


	//----- nvinfo : EIATTR_EXIT_INSTR_OFFSETS
	.align		4
        /*0058*/ 	.byte	0x04, 0x1c
        /*005a*/ 	.short	(.L_17 - .L_16)


	//   ....[0]....
.L_16:
        /*005c*/ 	.word	0x00000050


	//   ....[1]....
        /*0060*/ 	.word	0x00000640


	//   ....[2]....
        /*0064*/ 	.word	0x000008f0


	//   ....[3]....
        /*0068*/ 	.word	0x00000aa0


	//   ....[4]....
        /*006c*/ 	.word	0x00000b90


	//----- nvinfo : EIATTR_CBANK_PARAM_SIZE
	.align		4
.L_17:
        /*0070*/ 	.byte	0x03, 0x19
        /*0072*/ 	.short	0x0020


	//----- nvinfo : EIATTR_PARAM_CBANK
	.align		4
        /*0074*/ 	.byte	0x04, 0x0a
        /*0076*/ 	.short	(.L_19 - .L_18)
	.align		4
.L_18:
        /*0078*/ 	.word	index@(.nv.constant0._Z9addKernelPdS_PiS_)
        /*007c*/ 	.short	0x0380
        /*007e*/ 	.short	0x0020


	//----- nvinfo : EIATTR_SW_WAR
	.align		4
.L_19:
        /*0080*/ 	.byte	0x04, 0x36
        /*0082*/ 	.short	(.L_21 - .L_20)
.L_20:
        /*0084*/ 	.word	0x00000008
.L_21:


//--------------------- .nv.callgraph             --------------------------
	.section	.nv.callgraph,"",@"SHT_CUDA_CALLGRAPH"
	.align	4
	.sectionentsize	8
	.align		4
        /*0000*/ 	.word	0x00000000
	.align		4
        /*0004*/ 	.word	0xffffffff
	.align		4
        /*0008*/ 	.word	0x00000000
	.align		4
        /*000c*/ 	.word	0xfffffffe
	.align		4
        /*0010*/ 	.word	0x00000000
	.align		4
        /*0014*/ 	.word	0xfffffffd
	.align		4
        /*0018*/ 	.word	0x00000000
	.align		4
        /*001c*/ 	.word	0xfffffffc


//--------------------- .text._Z9addKernelPdS_PiS_ --------------------------
	.section	.text._Z9addKernelPdS_PiS_,"ax",@progbits
	.align	128
        .global         _Z9addKernelPdS_PiS_
        .type           _Z9addKernelPdS_PiS_,@function
        .size           _Z9addKernelPdS_PiS_,(.L_x_6 - _Z9addKernelPdS_PiS_)
        .other          _Z9addKernelPdS_PiS_,@"STO_CUDA_ENTRY STV_DEFAULT"
_Z9addKernelPdS_PiS_:
.text._Z9addKernelPdS_PiS_:
[----:B------:R-:W-:Y:S08]  /*0000*/  LDC R1, c[0x0][0x37c] ;  /* 0x0000df00ff017b82 */ /* 0x000ff00000000800 */
[----:B------:R-:W0:Y:S01]  /*0010*/  LDC.64 R4, c[0x0][0x390] ;  /* 0x0000e400ff047b82 */ /* 0x000e220000000a00 */
[----:B------:R-:W0:Y:S02]  /*0020*/  LDCU.64 UR8, c[0x0][0x358] ;  /* 0x00006b00ff0877ac */ /* 0x000e240008000a00 */
[----:B0-----:R-:W2:Y:S02]  /*0030*/  LDG.E R4, desc[UR8][R4.64+0x4] ;  /* 0x0000040804047981 */ /* 0x001ea4000c1e1900 */
[----:B--2---:R-:W-:-:S13]  /*0040*/  ISETP.GE.AND P0, PT, R4, 0x1, PT ;  /* 0x000000010400780c */ /* 0x004fda0003f06270 */
[----:B------:R-:W-:Y:S05]  /*0050*/  @!P0 EXIT ;  /* 0x000000000000894d */ /* 0x000fea0003800000 */
[----:B------:R-:W0:Y:S01]  /*0060*/  S2R R5, SR_CTAID.X ;  /* 0x0000000000057919 */ /* 0x000e220000002500 */
[----:B------:R-:W1:Y:S01]  /*0070*/  LDC.64 R2, c[0x0][0x398] ;  /* 0x0000e600ff027b82 */ /* 0x000e620000000a00 */
[----:B------:R-:W0:Y:S01]  /*0080*/  S2R R0, SR_TID.X ;  /* 0x0000000000007919 */ /* 0x000e220000002100 */
[----:B------:R-:W0:Y:S01]  /*0090*/  LDCU UR4, c[0x0][0x360] ;  /* 0x00006c00ff0477ac */ /* 0x000e220008000800 */
[C---:B------:R-:W-:Y:S02]  /*00a0*/  ISETP.GE.U32.AND P1, PT, R4.reuse, 0x10, PT ;  /* 0x000000100400780c */ /* 0x040fe40003f26070 */
[----:B------:R-:W-:-:S04]  /*00b0*/  LOP3.LUT R10, R4, 0xf, RZ, 0xc0, !PT ;  /* 0x0000000f040a7812 */ /* 0x000fc800078ec0ff */
[----:B------:R-:W-:Y:S01]  /*00c0*/  ISETP.NE.AND P0, PT, R10, RZ, PT ;  /* 0x000000ff0a00720c */ /* 0x000fe20003f05270 */
[----:B-1----:R-:W5:Y:S01]  /*00d0*/  LDG.E.64 R2, desc[UR8][R2.64] ;  /* 0x0000000802027981 */ /* 0x002f62000c1e1b00 */
[----:B0-----:R-:W-:Y:S02]  /*00e0*/  IMAD R5, R5, UR4, R0 ;  /* 0x0000000405057c24 */ /* 0x001fe4000f8e0200 */
[----:B------:R-:W-:Y:S02]  /*00f0*/  IMAD.MOV.U32 R0, RZ, RZ, RZ ;  /* 0x000000ffff007224 */ /* 0x000fe400078e00ff */
[----:B------:R-:W-:Y:S01]  /*0100*/  IMAD R5, R4, R5, RZ ;  /* 0x0000000504057224 */ /* 0x000fe200078e02ff */
[----:B------:R-:W-:Y:S06]  /*0110*/  @!P1 BRA `(.L_x_0) ;  /* 0x0000000400489947 */ /* 0x000fec0003800000 */
[----:B------:R-:W0:Y:S01]  /*0120*/  LDCU.128 UR4, c[0x0][0x380] ;  /* 0x00007000ff0477ac */ /* 0x000e220008000c00 */
[----:B------:R-:W-:Y:S01]  /*0130*/  LOP3.LUT R0, R4, 0x7ffffff0, RZ, 0xc0, !PT ;  /* 0x7ffffff004007812 */ /* 0x000fe200078ec0ff */
[----:B------:R-:W-:-:S03]  /*0140*/  IMAD.MOV.U32 R11, RZ, RZ, R5 ;  /* 0x000000ffff0b7224 */ /* 0x000fc600078e0005 */
[----:B------:R-:W-:Y:S01]  /*0150*/  IADD3 R12, PT, PT, -R0, RZ, RZ ;  /* 0x000000ff000c7210 */ /* 0x000fe20007ffe1ff */
[----:B0-----:R-:W-:Y:S02]  /*0160*/  UIADD3 UR6, UP0, UPT, UR6, 0x40, URZ ;  /* 0x0000004006067890 */ /* 0x001fe4000ff1e0ff */
[----:B------:R-:W-:Y:S02]  /*0170*/  UIADD3 UR4, UP1, UPT, UR4, 0x40, URZ ;  /* 0x0000004004047890 */ /* 0x000fe4000ff3e0ff */
[----:B------:R-:W-:Y:S02]  /*0180*/  UIADD3.X UR7, UPT, UPT, URZ, UR7, URZ, UP0, !UPT ;  /* 0x00000007ff077290 */ /* 0x000fe400087fe4ff */
[----:B------:R-:W-:-:S12]  /*0190*/  UIADD3.X UR5, UPT, UPT, URZ, UR5, URZ, UP1, !UPT ;  /* 0x00000005ff057290 */ /* 0x000fd80008ffe4ff */
.L_x_1:
[----:B------:R-:W-:Y:S01]  /*01a0*/  MOV R9, UR7 ;  /* 0x0000000700097c02 */ /* 0x000fe20008000f00 */
[----:B------:R-:W-:Y:S01]  /*01b0*/  IMAD.U32 R8, RZ, RZ, UR6 ;  /* 0x00000006ff087e24 */ /* 0x000fe2000f8e00ff */
[----:B0-----:R-:W-:Y:S01]  /*01c0*/  MOV R7, UR5 ;  /* 0x0000000500077c02 */ /* 0x001fe20008000f00 */
[----:B------:R-:W-:Y:S02]  /*01d0*/  IMAD.U32 R6, RZ, RZ, UR4 ;  /* 0x00000004ff067e24 */ /* 0x000fe4000f8e00ff */
[----:B------:R-:W-:-:S04]  /*01e0*/  IMAD.WIDE R8, R11, 0x8, R8 ;  /* 0x000000080b087825 */ /* 0x000fc800078e0208 */
[----:B------:R-:W-:Y:S01]  /*01f0*/  IMAD.WIDE R6, R11, 0x8, R6 ;  /* 0x000000080b067825 */ /* 0x000fe200078e0206 */
[----:B------:R-:W2:Y:S04]  /*0200*/  LDG.E.64 R14, desc[UR8][R8.64+-0x40] ;  /* 0xffffc008080e7981 */ /* 0x000ea8000c1e1b00 */
[----:B------:R-:W2:Y:S04]  /*0210*/  LDG.E.64 R16, desc[UR8][R6.64+-0x40] ;  /* 0xffffc00806107981 */ /* 0x000ea8000c1e1b00 */
[----:B------:R-:W3:Y:S04]  /*0220*/  LDG.E.64 R18, desc[UR8][R6.64+-0x38] ;  /* 0xffffc80806127981 */ /* 0x000ee8000c1e1b00 */
[----:B------:R-:W4:Y:S04]  /*0230*/  LDG.E.64 R20, desc[UR8][R6.64+-0x30] ;  /* 0xffffd00806147981 */ /* 0x000f28000c1e1b00 */
[----:B------:R-:W4:Y:S01]  /*0240*/  LDG.E.64 R22, desc[UR8][R6.64+-0x28] ;  /* 0xffffd80806167981 */ /* 0x000f22000c1e1b00 */
[----:B--2--5:R-:W-:-:S07]  /*0250*/  DFMA R14, R2, R14, R16 ;  /* 0x0000000e020e722b */ /* 0x024fce0000000010 */
[----:B------:R0:W-:Y:S04]  /*0260*/  STG.E.64 desc[UR8][R6.64+-0x40], R14 ;  /* 0xffffc00e06007986 */ /* 0x0001e8000c101b08 */
[----:B------:R-:W3:Y:S02]  /*0270*/  LDG.E.64 R16, desc[UR8][R8.64+-0x38] ;  /* 0xffffc80808107981 */ /* 0x000ee4000c1e1b00 */
[----:B---3--:R-:W-:-:S07]  /*0280*/  DFMA R16, R2, R16, R18 ;  /* 0x000000100210722b */ /* 0x008fce0000000012 */
[----:B------:R1:W-:Y:S04]  /*0290*/  STG.E.64 desc[UR8][R6.64+-0x38], R16 ;  /* 0xffffc81006007986 */ /* 0x0003e8000c101b08 */
[----:B------:R-:W4:Y:S02]  /*02a0*/  LDG.E.64 R18, desc[UR8][R8.64+-0x30] ;  /* 0xffffd00808127981 */ /* 0x000f24000c1e1b00 */
[----:B----4-:R-:W-:-:S07]  /*02b0*/  DFMA R18, R2, R18, R20 ;  /* 0x000000120212722b */ /* 0x010fce0000000014 */
[----:B------:R2:W-:Y:S04]  /*02c0*/  STG.E.64 desc[UR8][R6.64+-0x30], R18 ;  /* 0xffffd01206007986 */ /* 0x0005e8000c101b08 */
[----:B------:R-:W3:Y:S02]  /*02d0*/  LDG.E.64 R20, desc[UR8][R8.64+-0x28] ;  /* 0xffffd80808147981 */ /* 0x000ee4000c1e1b00 */
[C---:B---3--:R-:W-:Y:S02]  /*02e0*/  DFMA R20, R2.reuse, R20, R22 ;  /* 0x000000140214722b */ /* 0x048fe40000000016 */
[----:B------:R-:W3:Y:S05]  /*02f0*/  LDG.E.64 R22, desc[UR8][R6.64+-0x20] ;  /* 0xffffe00806167981 */ /* 0x000eea000c1e1b00 */
[----:B------:R4:W-:Y:S04]  /*0300*/  STG.E.64 desc[UR8][R6.64+-0x28], R20 ;  /* 0xffffd81406007986 */ /* 0x0009e8000c101b08 */
[----:B0-----:R-:W3:Y:S02]  /*0310*/  LDG.E.64 R14, desc[UR8][R8.64+-0x20] ;  /* 0xffffe008080e7981 */ /* 0x001ee4000c1e1b00 */
[----:B---3--:R-:W-:-:S02]  /*0320*/  DFMA R14, R2, R14, R22 ;  /* 0x0000000e020e722b */ /* 0x008fc40000000016 */
[----:B------:R-:W3:Y:S05]  /*0330*/  LDG.E.64 R22, desc[UR8][R6.64+-0x18] ;  /* 0xffffe80806167981 */ /* 0x000eea000c1e1b00 */
[----:B------:R0:W-:Y:S04]  /*0340*/  STG.E.64 desc[UR8][R6.64+-0x20], R14 ;  /* 0xffffe00e06007986 */ /* 0x0001e8000c101b08 */
[----:B-1----:R-:W3:Y:S02]  /*0350*/  LDG.E.64 R16, desc[UR8][R8.64+-0x18] ;  /* 0xffffe80808107981 */ /* 0x002ee4000c1e1b00 */
[----:B---3--:R-:W-:-:S02]  /*0360*/  DFMA R16, R2, R16, R22 ;  /* 0x000000100210722b */ /* 0x008fc40000000016 */
[----:B------:R-:W3:Y:S05]  /*0370*/  LDG.E.64 R22, desc[UR8][R6.64+-0x10] ;  /* 0xfffff00806167981 */ /* 0x000eea000c1e1b00 */
[----:B------:R1:W-:Y:S04]  /*0380*/  STG.E.64 desc[UR8][R6.64+-0x18], R16 ;  /* 0xffffe81006007986 */ /* 0x0003e8000c101b08 */
[----:B--2---:R-:W3:Y:S02]  /*0390*/  LDG.E.64 R18, desc[UR8][R8.64+-0x10] ;  /* 0xfffff00808127981 */ /* 0x004ee4000c1e1b00 */
[----:B---3--:R-:W-:-:S02]  /*03a0*/  DFMA R18, R2, R18, R22 ;  /* 0x000000120212722b */ /* 0x008fc40000000016 */
[----:B------:R-:W2:Y:S05]  /*03b0*/  LDG.E.64 R22, desc[UR8][R6.64+-0x8] ;  /* 0xfffff80806167981 */ /* 0x000eaa000c1e1b00 */
[----:B------:R3:W-:Y:S04]  /*03c0*/  STG.E.64 desc[UR8][R6.64+-0x10], R18 ;  /* 0xfffff01206007986 */ /* 0x0007e8000c101b08 */
[----:B----4-:R-:W2:Y:S02]  /*03d0*/  LDG.E.64 R20, desc[UR8][R8.64+-0x8] ;  /* 0xfffff80808147981 */ /* 0x010ea4000c1e1b00 */
[----:B--2---:R-:W-:-:S02]  /*03e0*/  DFMA R20, R2, R20, R22 ;  /* 0x000000140214722b */ /* 0x004fc40000000016 */
[----:B------:R-:W2:Y:S05]  /*03f0*/  LDG.E.64 R22, desc[UR8][R6.64] ;  /* 0x0000000806167981 */ /* 0x000eaa000c1e1b00 */
[----:B------:R4:W-:Y:S04]  /*0400*/  STG.E.64 desc[UR8][R6.64+-0x8], R20 ;  /* 0xfffff81406007986 */ /* 0x0009e8000c101b08 */
[----:B0-----:R-:W2:Y:S02]  /*0410*/  LDG.E.64 R14, desc[UR8][R8.64] ;  /* 0x00000008080e7981 */ /* 0x001ea4000c1e1b00 */
[----:B--2---:R-:W-:-:S02]  /*0420*/  DFMA R14, R2, R14, R22 ;  /* 0x0000000e020e722b */ /* 0x004fc40000000016 */
[----:B------:R-:W2:Y:S05]  /*0430*/  LDG.E.64 R22, desc[UR8][R6.64+0x8] ;  /* 0x0000080806167981 */ /* 0x000eaa000c1e1b00 */
[----:B------:R0:W-:Y:S04]  /*0440*/  STG.E.64 desc[UR8][R6.64], R14 ;  /* 0x0000000e06007986 */ /* 0x0001e8000c101b08 */
[----:B-1----:R-:W2:Y:S02]  /*0450*/  LDG.E.64 R16, desc[UR8][R8.64+0x8] ;  /* 0x0000080808107981 */ /* 0x002ea4000c1e1b00 */
[----:B--2---:R-:W-:-:S02]  /*0460*/  DFMA R16, R2, R16, R22 ;  /* 0x000000100210722b */ /* 0x004fc40000000016 */
[----:B------:R-:W2:Y:S05]  /*0470*/  LDG.E.64 R22, desc[UR8][R6.64+0x10] ;  /* 0x0000100806167981 */ /* 0x000eaa000c1e1b00 */
[----:B------:R1:W-:Y:S04]  /*0480*/  STG.E.64 desc[UR8][R6.64+0x8], R16 ;  /* 0x0000081006007986 */ /* 0x0003e8000c101b08 */
[----:B---3--:R-:W2:Y:S02]  /*0490*/  LDG.E.64 R18, desc[UR8][R8.64+0x10] ;  /* 0x0000100808127981 */ /* 0x008ea4000c1e1b00 */
[----:B--2---:R-:W-:-:S02]  /*04a0*/  DFMA R18, R2, R18, R22 ;  /* 0x000000120212722b */ /* 0x004fc40000000016 */
        /* <DEDUP_REMOVED lines=14> */
[----:B---3--:R-:W2:Y:S01]  /*0590*/  LDG.E.64 R18, desc[UR8][R8.64+0x30] ;  /* 0x0000300808127981 */ /* 0x008ea2000c1e1b00 */
[----:B------:R-:W-:Y:S01]  /*05a0*/  VIADD R12, R12, 0x10 ;  /* 0x000000100c0c7836 */ /* 0x000fe20000000000 */
[----:B--2---:R-:W-:-:S02]  /*05b0*/  DFMA R18, R2, R18, R22 ;  /* 0x000000120212722b */ /* 0x004fc40000000016 */
[----:B------:R-:W2:Y:S05]  /*05c0*/  LDG.E.64 R22, desc[UR8][R6.64+0x38] ;  /* 0x0000380806167981 */ /* 0x000eaa000c1e1b00 */
[----:B------:R0:W-:Y:S04]  /*05d0*/  STG.E.64 desc[UR8][R6.64+0x30], R18 ;  /* 0x0000301206007986 */ /* 0x0001e8000c101b08 */
[----:B----4-:R-:W2:Y:S01]  /*05e0*/  LDG.E.64 R20, desc[UR8][R8.64+0x38] ;  /* 0x0000380808147981 */ /* 0x010ea2000c1e1b00 */
[----:B------:R-:W-:-:S02]  /*05f0*/  ISETP.NE.AND P1, PT, R12, RZ, PT ;  /* 0x000000ff0c00720c */ /* 0x000fc40003f25270 */
[----:B------:R-:W-:Y:S01]  /*0600*/  IADD3 R11, PT, PT, R11, 0x10, RZ ;  /* 0x000000100b0b7810 */ /* 0x000fe20007ffe0ff */
[----:B--2---:R-:W-:-:S07]  /*0610*/  DFMA R20, R2, R20, R22 ;  /* 0x000000140214722b */ /* 0x004fce0000000016 */
[----:B------:R0:W-:Y:S03]  /*0620*/  STG.E.64 desc[UR8][R6.64+0x38], R20 ;  /* 0x0000381406007986 */ /* 0x0001e6000c101b08 */
[----:B------:R-:W-:Y:S05]  /*0630*/  @P1 BRA `(.L_x_1) ;  /* 0xfffffff800d81947 */ /* 0x000fea000383ffff */
.L_x_0:
[----:B------:R-:W-:Y:S05]  /*0640*/  @!P0 EXIT ;  /* 0x000000000000894d */ /* 0x000fea0003800000 */
[----:B------:R-:W-:Y:S02]  /*0650*/  ISETP.GE.U32.AND P0, PT, R10, 0x8, PT ;  /* 0x000000080a00780c */ /* 0x000fe40003f06070 */
[----:B0-----:R-:W-:-:S04]  /*0660*/  LOP3.LUT R18, R4, 0x7, RZ, 0xc0, !PT ;  /* 0x0000000704127812 */ /* 0x001fc800078ec0ff */
[----:B------:R-:W-:-:S07]  /*0670*/  ISETP.NE.AND P1, PT, R18, RZ, PT ;  /* 0x000000ff1200720c */ /* 0x000fce0003f25270 */
[----:B------:R-:W-:Y:S06]  /*0680*/  @!P0 BRA `(.L_x_2) ;  /* 0x0000000000988947 */ /* 0x000fec0003800000 */
[----:B------:R-:W0:Y:S01]  /*0690*/  LDC.64 R6, c[0x0][0x388] ;  /* 0x0000e200ff067b82 */ /* 0x000e220000000a00 */
[----:B------:R-:W-:-:S07]  /*06a0*/  IMAD.IADD R11, R5, 0x1, R0 ;  /* 0x00000001050b7824 */ /* 0x000fce00078e0200 */
[----:B------:R-:W1:Y:S01]  /*06b0*/  LDC.64 R8, c[0x0][0x380] ;  /* 0x0000e000ff087b82 */ /* 0x000e620000000a00 */
[----:B0-----:R-:W-:-:S04]  /*06c0*/  IMAD.WIDE R6, R11, 0x8, R6 ;  /* 0x000000080b067825 */ /* 0x001fc800078e0206 */
[----:B-1----:R-:W-:Y:S02]  /*06d0*/  IMAD.WIDE R8, R11, 0x8, R8 ;  /* 0x000000080b087825 */ /* 0x002fe400078e0208 */
        /* <DEDUP_REMOVED lines=29> */
[----:B----4-:R-:W2:Y:S01]  /*08b0*/  LDG.E.64 R16, desc[UR8][R6.64+0x38] ;  /* 0x0000380806107981 */ /* 0x010ea2000c1e1b00 */
[----:B------:R-:W-:Y:S01]  /*08c0*/  IADD3 R0, PT, PT, R0, 0x8, RZ ;  /* 0x0000000800007810 */ /* 0x000fe20007ffe0ff */
[----:B--2---:R-:W-:-:S07]  /*08d0*/  DFMA R16, R2, R16, R20 ;  /* 0x000000100210722b */ /* 0x004fce0000000014 */
[----:B------:R0:W-:Y:S04]  /*08e0*/  STG.E.64 desc[UR8][R8.64+0x38], R16 ;  /* 0x0000381008007986 */ /* 0x0001e8000c101b08 */
.L_x_2:
[----:B------:R-:W-:Y:S05]  /*08f0*/  @!P1 EXIT ;  /* 0x000000000000994d */ /* 0x000fea0003800000 */
[----:B------:R-:W-:Y:S02]  /*0900*/  ISETP.GE.U32.AND P0, PT, R18, 0x4, PT ;  /* 0x000000041200780c */ /* 0x000fe40003f06070 */
[----:B------:R-:W-:-:S04]  /*0910*/  LOP3.LUT R4, R4, 0x3, RZ, 0xc0, !PT ;  /* 0x0000000304047812 */ /* 0x000fc800078ec0ff */
[----:B------:R-:W-:-:S07]  /*0920*/  ISETP.NE.AND P1, PT, R4, RZ, PT ;  /* 0x000000ff0400720c */ /* 0x000fce0003f25270 */
[----:B------:R-:W-:Y:S06]  /*0930*/  @!P0 BRA `(.L_x_3) ;  /* 0x0000000000588947 */ /* 0x000fec0003800000 */
[----:B0-----:R-:W0:Y:S01]  /*0940*/  LDC.64 R8, c[0x0][0x388] ;  /* 0x0000e200ff087b82 */ /* 0x001e220000000a00 */
        /* <DEDUP_REMOVED lines=17> */
[----:B------:R-:W2:Y:S01]  /*0a60*/  LDG.E.64 R16, desc[UR8][R8.64+0x18] ;  /* 0x0000180808107981 */ /* 0x000ea2000c1e1b00 */
[----:B------:R-:W-:Y:S01]  /*0a70*/  IADD3 R0, PT, PT, R0, 0x4, RZ ;  /* 0x0000000400007810 */ /* 0x000fe20007ffe0ff */
[----:B--2---:R-:W-:-:S07]  /*0a80*/  DFMA R16, R2, R16, R18 ;  /* 0x000000100210722b */ /* 0x004fce0000000012 */
[----:B------:R1:W-:Y:S04]  /*0a90*/  STG.E.64 desc[UR8][R6.64+0x18], R16 ;  /* 0x0000181006007986 */ /* 0x0003e8000c101b08 */
.L_x_3:
[----:B------:R-:W-:Y:S05]  /*0aa0*/  @!P1 EXIT ;  /* 0x000000000000994d */ /* 0x000fea0003800000 */
[----:B01----:R-:W0:Y:S01]  /*0ab0*/  LDC.64 R10, c[0x0][0x380] ;  /* 0x0000e000ff0a7b82 */ /* 0x003e220000000a00 */
[----:B------:R-:W-:Y:S01]  /*0ac0*/  IMAD.IADD R15, R5, 0x1, R0 ;  /* 0x00000001050f7824 */ /* 0x000fe200078e0200 */
[----:B------:R-:W-:-:S06]  /*0ad0*/  IADD3 R0, PT, PT, -R4, RZ, RZ ;  /* 0x000000ff04007210 */ /* 0x000fcc0007ffe1ff */
[----:B------:R-:W1:Y:S02]  /*0ae0*/  LDC.64 R12, c[0x0][0x388] ;  /* 0x0000e200ff0c7b82 */ /* 0x000e640000000a00 */
.L_x_4:
[----:B-1----:R-:W-:-:S04]  /*0af0*/  IMAD.WIDE R6, R15, 0x8, R12 ;  /* 0x000000080f067825 */ /* 0x002fc800078e020c */
[C---:B0-2---:R-:W-:Y:S02]  /*0b00*/  IMAD.WIDE R4, R15.reuse, 0x8, R10 ;  /* 0x000000080f047825 */ /* 0x045fe400078e020a */
[----:B------:R-:W2:Y:S04]  /*0b10*/  LDG.E.64 R6, desc[UR8][R6.64] ;  /* 0x0000000806067981 */ /* 0x000ea8000c1e1b00 */
[----:B------:R-:W2:Y:S01]  /*0b20*/  LDG.E.64 R8, desc[UR8][R4.64] ;  /* 0x0000000804087981 */ /* 0x000ea2000c1e1b00 */
[----:B------:R-:W-:Y:S01]  /*0b30*/  VIADD R0, R0, 0x1 ;  /* 0x0000000100007836 */ /* 0x000fe20000000000 */
[----:B------:R-:W-:-:S04]  /*0b40*/  IADD3 R15, PT, PT, R15, 0x1, RZ ;  /* 0x000000010f0f7810 */ /* 0x000fc80007ffe0ff */
[----:B------:R-:W-:Y:S01]  /*0b50*/  ISETP.NE.AND P0, PT, R0, RZ, PT ;  /* 0x000000ff0000720c */ /* 0x000fe20003f05270 */
[----:B--2--5:R-:W-:-:S07]  /*0b60*/  DFMA R8, R2, R6, R8 ;  /* 0x000000060208722b */ /* 0x024fce0000000008 */
[----:B------:R2:W-:Y:S05]  /*0b70*/  STG.E.64 desc[UR8][R4.64], R8 ;  /* 0x0000000804007986 */ /* 0x0005ea000c101b08 */
[----:B------:R-:W-:Y:S05]  /*0b80*/  @P0 BRA `(.L_x_4) ;  /* 0xfffffffc00d80947 */ /* 0x000fea000383ffff */
[----:B------:R-:W-:Y:S05]  /*0b90*/  EXIT ;  /* 0x000000000000794d */ /* 0x000fea0003800000 */
.L_x_5:
[----:B------:R-:W-:-:S00]  /*0ba0*/  BRA `(.L_x_5) ;  /* 0xfffffffc00fc7947 */ /* 0x000fc0000383ffff */
[----:B------:R-:W-:-:S00]  /*0bb0*/  NOP ;  /* 0x0000000000007918 */ /* 0x000fc00000000000 */
        /* <DEDUP_REMOVED lines=12> */
.L_x_6:


//--------------------- .nv.shared.reserved.0     --------------------------
	.section	.nv.shared.reserved.0,"aw",@nobits
	.weak		__nv_reservedSMEM_offset_0_alias
	.size		__nv_reservedSMEM_offset_0_alias, 0, 64
	.other		__nv_reservedSMEM_offset_0_alias,@"STO_CUDA_RESERVED_SHARED STV_DEFAULT"
__nv_reservedSMEM_offset_0_alias:
	.zero		0
	.zero		64


//--------------------- .nv.constant0._Z9addKernelPdS_PiS_ --------------------------
	.section	.nv.constant0._Z9addKernelPdS_PiS_,"a",@progbits
	.sectionflags	@""
	.align	4
.nv.constant0._Z9addKernelPdS_PiS_:
	.zero		928


//--------------------- SYMBOLS --------------------------

	.type		.nv.reservedSmem.offset0,@object
	.size		.nv.reservedSmem.offset0,0x4
